	.headerflags	@"EF_CUDA_TEXMODE_UNIFIED EF_CUDA_64BIT_ADDRESS EF_CUDA_SM86 EF_CUDA_VIRTUAL_SM(EF_CUDA_SM86)"
	.elftype	@"ET_EXEC"


//--------------------- .nv.info                  --------------------------
	.section	.nv.info,"",@"SHT_CUDA_INFO"
	.align	4


	//----- nvinfo : EIATTR_REGCOUNT
	.align		4
        /*0000*/ 	.byte	0x04, 0x2f
        /*0002*/ 	.short	(.L_1 - .L_0)
	.align		4
.L_0:
        /*0004*/ 	.word	index@(triton_poi_fused_2)
        /*0008*/ 	.word	0x0000001a


	//----- nvinfo : EIATTR_FRAME_SIZE
	.align		4
.L_1:
        /*000c*/ 	.byte	0x04, 0x11
        /*000e*/ 	.short	(.L_3 - .L_2)
	.align		4
.L_2:
        /*0010*/ 	.word	index@(triton_poi_fused_2)
        /*0014*/ 	.word	0x00000000


	//----- nvinfo : EIATTR_MIN_STACK_SIZE
	.align		4
.L_3:
        /*0018*/ 	.byte	0x04, 0x12
        /*001a*/ 	.short	(.L_5 - .L_4)
	.align		4
.L_4:
        /*001c*/ 	.word	index@(triton_poi_fused_2)
        /*0020*/ 	.word	0x00000000
.L_5:


//--------------------- .nv.info.triton_poi_fused_2 --------------------------
	.section	.nv.info.triton_poi_fused_2,"",@"SHT_CUDA_INFO"
	.sectionflags	@""
	.align	4


	//----- nvinfo : EIATTR_CUDA_API_VERSION
	.align		4
        /*0000*/ 	.byte	0x04, 0x37
        /*0002*/ 	.short	(.L_7 - .L_6)
.L_6:
        /*0004*/ 	.word	0x00000080


	//----- nvinfo : EIATTR_SW2861232_WAR
	.align		4
.L_7:
        /*0008*/ 	.byte	0x01, 0x35
	.zero		2


	//----- nvinfo : EIATTR_PARAM_CBANK
	.align		4
        /*000c*/ 	.byte	0x04, 0x0a
        /*000e*/ 	.short	(.L_9 - .L_8)
	.align		4
.L_8:
        /*0010*/ 	.word	index@(.nv.constant0.triton_poi_fused_2)
        /*0014*/ 	.short	0x0160
        /*0016*/ 	.short	0x0020


	//----- nvinfo : EIATTR_CBANK_PARAM_SIZE
	.align		4
.L_9:
        /*0018*/ 	.byte	0x03, 0x19
        /*001a*/ 	.short	0x0020


	//----- nvinfo : EIATTR_KPARAM_INFO
	.align		4
        /*001c*/ 	.byte	0x04, 0x17
        /*001e*/ 	.short	(.L_11 - .L_10)
.L_10:
        /*0020*/ 	.word	0x00000000
        /*0024*/ 	.short	0x0004
        /*0026*/ 	.short	0x0018
        /*0028*/ 	.byte	0x00, 0xf4, 0x21, 0x00


	//----- nvinfo : EIATTR_KPARAM_INFO
	.align		4
.L_11:
        /*002c*/ 	.byte	0x04, 0x17
        /*002e*/ 	.short	(.L_13 - .L_12)
.L_12:
        /*0030*/ 	.word	0x00000000
        /*0034*/ 	.short	0x0003
        /*0036*/ 	.short	0x0014
        /*0038*/ 	.byte	0x00, 0xf0, 0x11, 0x00


	//----- nvinfo : EIATTR_KPARAM_INFO
	.align		4
.L_13:
        /*003c*/ 	.byte	0x04, 0x17
        /*003e*/ 	.short	(.L_15 - .L_14)
.L_14:
        /*0040*/ 	.word	0x00000000
        /*0044*/ 	.short	0x0002
        /*0046*/ 	.short	0x0010
        /*0048*/ 	.byte	0x00, 0xf0, 0x11, 0x00


	//----- nvinfo : EIATTR_KPARAM_INFO
	.align		4
.L_15:
        /*004c*/ 	.byte	0x04, 0x17
        /*004e*/ 	.short	(.L_17 - .L_16)
.L_16:
        /*0050*/ 	.word	0x00000000
        /*0054*/ 	.short	0x0001
        /*0056*/ 	.short	0x0008
        /*0058*/ 	.byte	0x00, 0xf4, 0x21, 0x00


	//----- nvinfo : EIATTR_KPARAM_INFO
	.align		4
.L_17:
        /*005c*/ 	.byte	0x04, 0x17
        /*005e*/ 	.short	(.L_19 - .L_18)
.L_18:
        /*0060*/ 	.word	0x00000000
        /*0064*/ 	.short	0x0000
        /*0066*/ 	.short	0x0000
        /*0068*/ 	.byte	0x00, 0xf4, 0x21, 0x00


	//----- nvinfo : EIATTR_MAXREG_COUNT
	.align		4
.L_19:
        /*006c*/ 	.byte	0x03, 0x1b
        /*006e*/ 	.short	0x00ff


	//----- nvinfo : EIATTR_EXIT_INSTR_OFFSETS
	.align		4
        /*0070*/ 	.byte	0x04, 0x1c
        /*0072*/ 	.short	(.L_21 - .L_20)


	//   ....[0]....
.L_20:
        /*0074*/ 	.word	0x000004c0


	//   ....[1]....
        /*0078*/ 	.word	0x00000520


	//----- nvinfo : EIATTR_REQNTID
	.align		4
.L_21:
        /*007c*/ 	.byte	0x04, 0x10
        /*007e*/ 	.short	(.L_23 - .L_22)
.L_22:
        /*0080*/ 	.word	0x00000080
        /*0084*/ 	.word	0x00000001
        /*0088*/ 	.word	0x00000001
.L_23:


//--------------------- .nv.callgraph             --------------------------
	.section	.nv.callgraph,"",@"SHT_CUDA_CALLGRAPH"
	.align	4
	.sectionentsize	8
	.align		4
        /*0000*/ 	.word	0x00000000
	.align		4
        /*0004*/ 	.word	0xffffffff
	.align		4
        /*0008*/ 	.word	0x00000000
	.align		4
        /*000c*/ 	.word	0xfffffffe
	.align		4
        /*0010*/ 	.word	0x00000000
	.align		4
        /*0014*/ 	.word	0xfffffffd
	.align		4
        /*0018*/ 	.word	0x00000000
	.align		4
        /*001c*/ 	.word	0xfffffffc


//--------------------- .nv.rel.action            --------------------------
	.section	.nv.rel.action,"",@"SHT_CUDA_RELOCINFO"
	.align	8
	.sectionentsize	8
        /*0000*/ 	.byte	0x73, 0x00, 0x00, 0x00, 0x00, 0x00, 0x00, 0x00, 0x00, 0x00, 0x00, 0x11, 0x25, 0x00, 0x05, 0x36


//--------------------- .nv.constant0.triton_poi_fused_2 --------------------------
	.section	.nv.constant0.triton_poi_fused_2,"a",@progbits
	.sectionflags	@""
	.align	4
.nv.constant0.triton_poi_fused_2:
	.zero		384


//--------------------- .text.triton_poi_fused_2  --------------------------
	.section	.text.triton_poi_fused_2,"ax",@progbits
	.sectionflags	@"SHF_BARRIERS=1"
	.sectioninfo	@"SHI_REGISTERS=26"
	.align	128
        .global         triton_poi_fused_2
        .type           triton_poi_fused_2,@function
        .size           triton_poi_fused_2,(.L_x_1 - triton_poi_fused_2)
        .other          triton_poi_fused_2,@"STO_CUDA_ENTRY STV_DEFAULT"
triton_poi_fused_2:
.text.triton_poi_fused_2:
[----:B------:R-:W-:Y:S02]  /*0000*/  IMAD.MOV.U32 R1, RZ, RZ, c[0x0][0x28] ;  /* 0x00000a00ff017624 */ /* 0x000fe400078e00ff */
[----:B------:R-:W0:Y:S04]  /*0010*/  S2R R23, SR_TID.X ;  /* 0x0000000000177919 */ /* 0x000e280000002100 */
[----:B------:R-:W1:Y:S04]  /*0020*/  S2R R17, SR_CTAID.X ;  /* 0x0000000000117919 */ /* 0x000e680000002500 */
[----:B------:R-:W2:Y:S01]  /*0030*/  S2R R5, SR_CTAID.Y ;  /* 0x0000000000057919 */ /* 0x000ea20000002600 */
[----:B0-----:R-:W-:Y:S01]  /*0040*/  SHF.R.U32.HI R0, RZ, 0x3, R23 ;  /* 0x00000003ff007819 */ /* 0x001fe20000011617 */
[----:B------:R-:W-:-:S02]  /*0050*/  IMAD.SHL.U32 R16, R23, 0x4, RZ ;  /* 0x0000000417107824 */ /* 0x000fc400078e00ff */
[----:B-1----:R-:W-:Y:S01]  /*0060*/  IMAD.SHL.U32 R17, R17, 0x20, RZ ;  /* 0x0000002011117824 */ /* 0x002fe200078e00ff */
[----:B------:R-:W-:Y:S01]  /*0070*/  SGXT.U32 R0, R0, 0x4 ;  /* 0x000000040000781a */ /* 0x000fe20000000000 */
[----:B--2---:R-:W-:-:S03]  /*0080*/  IMAD.SHL.U32 R3, R5, 0x20, RZ ;  /* 0x0000002005037824 */ /* 0x004fc600078e00ff */
[----:B------:R-:W-:Y:S02]  /*0090*/  LOP3.LUT R4, R0, R17, RZ, 0xfc, !PT ;  /* 0x0000001100047212 */ /* 0x000fe400078efcff */
[----:B------:R-:W-:Y:S02]  /*00a0*/  LOP3.LUT R12, R17, 0x10, R0, 0xfe, !PT ;  /* 0x00000010110c7812 */ /* 0x000fe400078efe00 */
[----:B------:R-:W-:Y:S02]  /*00b0*/  ISETP.GE.AND P0, PT, R4, 0x144, PT ;  /* 0x000001440400780c */ /* 0x000fe40003f06270 */
[----:B------:R-:W-:Y:S02]  /*00c0*/  ISETP.GE.AND P1, PT, R12, 0x144, PT ;  /* 0x000001440c00780c */ /* 0x000fe40003f26270 */
[----:B------:R-:W-:Y:S02]  /*00d0*/  SHF.R.U32.HI R5, RZ, 0x3, R5 ;  /* 0x00000003ff057819 */ /* 0x000fe40000011605 */
[----:B------:R-:W-:-:S05]  /*00e0*/  LOP3.LUT R2, R3, 0xe0, RZ, 0xc0, !PT ;  /* 0x000000e003027812 */ /* 0x000fca00078ec0ff */
[----:B------:R-:W-:Y:S01]  /*00f0*/  IMAD R5, R5, 0x14400, R2 ;  /* 0x0001440005057824 */ /* 0x000fe200078e0202 */
[----:B------:R-:W-:Y:S01]  /*0100*/  LOP3.LUT R2, R16, 0x1c, RZ, 0xc0, !PT ;  /* 0x0000001c10027812 */ /* 0x000fe200078ec0ff */
[----:B------:R-:W-:Y:S02]  /*0110*/  @!P0 IMAD.MOV.U32 R6, RZ, RZ, 0x0 ;  /* 0x00000000ff068424 */ /* 0x000fe400078e00ff */
[----:B------:R-:W-:Y:S02]  /*0120*/  @!P0 IMAD.MOV.U32 R7, RZ, RZ, 0x14f00000 ;  /* 0x14f00000ff078424 */ /* 0x000fe400078e00ff */
[----:B------:R0:W1:Y:S01]  /*0130*/  @!P0 R2UR UR4, R6 ;  /* 0x00000000060483c2 */ /* 0x00006200000e0000 */
[----:B------:R-:W-:Y:S02]  /*0140*/  @!P1 IMAD.MOV.U32 R10, RZ, RZ, 0x0 ;  /* 0x00000000ff0a9424 */ /* 0x000fe400078e00ff */
[----:B------:R-:W-:Y:S02]  /*0150*/  @!P1 IMAD.MOV.U32 R11, RZ, RZ, 0x14f00000 ;  /* 0x14f00000ff0b9424 */ /* 0x000fe400078e00ff */
[----:B------:R-:W-:-:S02]  /*0160*/  IMAD.IADD R13, R2, 0x1, R5 ;  /* 0x00000001020d7824 */ /* 0x000fc400078e0205 */
[----:B------:R-:W-:Y:S01]  /*0170*/  IMAD.MOV.U32 R2, RZ, RZ, 0x4 ;  /* 0x00000004ff027424 */ /* 0x000fe200078e00ff */
[----:B------:R0:W1:Y:S01]  /*0180*/  @!P0 R2UR UR5, R7 ;  /* 0x00000000070583c2 */ /* 0x00006200000e0000 */
[--C-:B------:R-:W-:Y:S02]  /*0190*/  IMAD R9, R4, 0x100, R13.reuse ;  /* 0x0000010004097824 */ /* 0x100fe400078e020d */
[----:B------:R-:W-:Y:S01]  /*01a0*/  CS2R R4, SRZ ;  /* 0x0000000000047805 */ /* 0x000fe2000001ff00 */
[----:B------:R-:W-:Y:S02]  /*01b0*/  IMAD R19, R12, 0x100, R13 ;  /* 0x000001000c137824 */ /* 0x000fe400078e020d */
[----:B------:R-:W-:Y:S02]  /*01c0*/  IMAD.WIDE R8, R9, R2, c[0x0][0x160] ;  /* 0x0000580009087625 */ /* 0x000fe400078e0202 */
[----:B------:R2:W3:Y:S01]  /*01d0*/  @!P1 R2UR UR6, R10 ;  /* 0x000000000a0693c2 */ /* 0x0004e200000e0000 */
[----:B0-----:R-:W-:-:S07]  /*01e0*/  CS2R R6, SRZ ;  /* 0x0000000000067805 */ /* 0x001fce000001ff00 */
[----:B------:R2:W3:Y:S01]  /*01f0*/  @!P1 R2UR UR7, R11 ;  /* 0x000000000b0793c2 */ /* 0x0004e200000e0000 */
[----:B------:R-:W-:Y:S01]  /*0200*/  CS2R R12, SRZ ;  /* 0x00000000000c7805 */ /* 0x000fe2000001ff00 */
[----:B------:R-:W-:Y:S01]  /*0210*/  CS2R R14, SRZ ;  /* 0x00000000000e7805 */ /* 0x000fe2000001ff00 */
[----:B--2---:R-:W-:Y:S01]  /*0220*/  IMAD.WIDE R10, R19, R2, c[0x0][0x160] ;  /* 0x00005800130a7625 */ /* 0x004fe200078e0202 */
[----:B-1----:R0:W2:Y:S04]  /*0230*/  @!P0 LDG.E.EL.128 R4, desc[UR4][R8.64] ;  /* 0x0000000408048981 */ /* 0x0020a8200c2e1d00 */
[----:B---3--:R1:W3:Y:S01]  /*0240*/  @!P1 LDG.E.EL.128 R12, desc[UR6][R10.64] ;  /* 0x000000060a0c9981 */ /* 0x0082e2200c2e1d00 */
[----:B------:R-:W-:Y:S01]  /*0250*/  IMAD.SHL.U32 R18, R23, 0x80, RZ ;  /* 0x0000008017127824 */ /* 0x000fe200078e00ff */
[----:B------:R-:W-:Y:S01]  /*0260*/  LOP3.LUT R17, R17, 0x1c, R16, 0xf8, !PT ;  /* 0x0000001c11117812 */ /* 0x000fe200078ef810 */
[----:B------:R-:W-:Y:S01]  /*0270*/  IMAD.SHL.U32 R23, R23, 0x2, RZ ;  /* 0x0000000217177824 */ /* 0x000fe200078e00ff */
[----:B------:R-:W-:-:S02]  /*0280*/  ULDC.64 UR4, c[0x0][0x118] ;  /* 0x0000460000047ab9 */ /* 0x000fc40000000a00 */
[----:B------:R-:W-:Y:S02]  /*0290*/  LOP3.LUT R19, R18, 0x380, RZ, 0xc0, !PT ;  /* 0x0000038012137812 */ /* 0x000fe400078ec0ff */
[----:B------:R-:W-:Y:S02]  /*02a0*/  LOP3.LUT R23, R23, 0xf0, RZ, 0xc0, !PT ;  /* 0x000000f017177812 */ /* 0x000fe400078ec0ff */
[C---:B0-----:R-:W-:Y:S02]  /*02b0*/  LOP3.LUT R8, R19.reuse, 0x20, RZ, 0xfc, !PT ;  /* 0x0000002013087812 */ /* 0x041fe400078efcff */
[C---:B------:R-:W-:Y:S02]  /*02c0*/  LOP3.LUT R20, R19.reuse, 0x40, RZ, 0xfc, !PT ;  /* 0x0000004013147812 */ /* 0x040fe400078efcff */
[C---:B------:R-:W-:Y:S02]  /*02d0*/  LOP3.LUT R18, R19.reuse, R0, RZ, 0xfc, !PT ;  /* 0x0000000013127212 */ /* 0x040fe400078efcff */
[----:B------:R-:W-:-:S02]  /*02e0*/  LOP3.LUT R22, R19, 0x60, RZ, 0xfc, !PT ;  /* 0x0000006013167812 */ /* 0x000fc400078efcff */
[----:B------:R-:W-:Y:S02]  /*02f0*/  SHF.R.U32.HI R19, RZ, 0x1, R19 ;  /* 0x00000001ff137819 */ /* 0x000fe40000011613 */
[----:B------:R-:W-:Y:S02]  /*0300*/  SHF.R.U32.HI R9, RZ, 0x1, R8 ;  /* 0x00000001ff097819 */ /* 0x000fe40000011608 */
[----:B------:R-:W-:Y:S01]  /*0310*/  SHF.R.U32.HI R21, RZ, 0x1, R20 ;  /* 0x00000001ff157819 */ /* 0x000fe20000011614 */
[C---:B------:R-:W-:Y:S01]  /*0320*/  IMAD R19, R18.reuse, 0x4, R19 ;  /* 0x0000000412137824 */ /* 0x040fe200078e0213 */
[----:B-1----:R-:W-:Y:S01]  /*0330*/  SHF.R.U32.HI R11, RZ, 0x1, R22 ;  /* 0x00000001ff0b7819 */ /* 0x002fe20000011616 */
[C---:B------:R-:W-:Y:S01]  /*0340*/  IMAD R20, R18.reuse, 0x4, R9 ;  /* 0x0000000412147824 */ /* 0x040fe200078e0209 */
[----:B------:R-:W-:Y:S01]  /*0350*/  ISETP.GE.AND P0, PT, R17, 0x144, PT ;  /* 0x000001441100780c */ /* 0x000fe20003f06270 */
[C---:B------:R-:W-:Y:S02]  /*0360*/  IMAD R21, R18.reuse, 0x4, R21 ;  /* 0x0000000412157824 */ /* 0x040fe400078e0215 */
[----:B------:R-:W-:Y:S01]  /*0370*/  IMAD R22, R18, 0x4, R11 ;  /* 0x0000000412167824 */ /* 0x000fe200078e020b */
[----:B------:R-:W-:-:S05]  /*0380*/  LOP3.LUT R18, R16, 0x1fc, RZ, 0xc0, !PT ;  /* 0x000001fc10127812 */ /* 0x000fca00078ec0ff */
[----:B------:R-:W-:Y:S01]  /*0390*/  IMAD R8, R18, 0x4, R23 ;  /* 0x0000000412087824 */ /* 0x000fe200078e0217 */
[----:B--2---:R0:W-:Y:S04]  /*03a0*/  STS [R19], R4 ;  /* 0x0000000413007388 */ /* 0x0041e80000000800 */
[----:B------:R1:W-:Y:S04]  /*03b0*/  STS [R20+0x80], R5 ;  /* 0x0000800514007388 */ /* 0x0003e80000000800 */
[----:B------:R2:W-:Y:S01]  /*03c0*/  STS [R21+0x100], R6 ;  /* 0x0001000615007388 */ /* 0x0005e20000000800 */
[----:B0-----:R-:W-:-:S03]  /*03d0*/  LOP3.LUT R4, R0, R3, RZ, 0xfc, !PT ;  /* 0x0000000300047212 */ /* 0x001fc600078efcff */
[----:B------:R0:W-:Y:S01]  /*03e0*/  STS [R22+0x180], R7 ;  /* 0x0001800716007388 */ /* 0x0001e20000000800 */
[----:B-1----:R-:W-:-:S03]  /*03f0*/  LOP3.LUT R5, R18, 0x200, RZ, 0xfc, !PT ;  /* 0x0000020012057812 */ /* 0x002fc600078efcff */
[----:B---3--:R-:W-:Y:S01]  /*0400*/  STS [R19+0x40], R12 ;  /* 0x0000400c13007388 */ /* 0x008fe20000000800 */
[----:B--2---:R-:W-:Y:S01]  /*0410*/  SHF.R.U32.HI R6, RZ, 0x1, R5 ;  /* 0x00000001ff067819 */ /* 0x004fe20000011605 */
[----:B------:R-:W-:Y:S02]  /*0420*/  IMAD R5, R4, 0x144, R17 ;  /* 0x0000014404057824 */ /* 0x000fe400078e0211 */
[----:B------:R-:W-:Y:S01]  /*0430*/  STS [R20+0xc0], R13 ;  /* 0x0000c00d14007388 */ /* 0x000fe20000000800 */
[----:B0-----:R-:W-:Y:S01]  /*0440*/  LOP3.LUT R7, R6, 0x1f0, RZ, 0xc0, !PT ;  /* 0x000001f006077812 */ /* 0x001fe200078ec0ff */
[----:B------:R-:W-:Y:S02]  /*0450*/  IMAD.WIDE R4, R5, R2, c[0x0][0x168] ;  /* 0x00005a0005047625 */ /* 0x000fe400078e0202 */
[----:B------:R-:W-:Y:S02]  /*0460*/  STS [R21+0x140], R14 ;  /* 0x0001400e15007388 */ /* 0x000fe40000000800 */
[----:B------:R-:W-:-:S02]  /*0470*/  IMAD R7, R18, 0x4, R7 ;  /* 0x0000000412077824 */ /* 0x000fc400078e0207 */
[----:B------:R-:W-:Y:S04]  /*0480*/  STS [R22+0x1c0], R15 ;  /* 0x0001c00f16007388 */ /* 0x000fe80000000800 */
[----:B------:R-:W-:Y:S06]  /*0490*/  BAR.SYNC.DEFER_BLOCKING 0x0 ;  /* 0x0000000000007b1d */ /* 0x000fec0000010000 */
[----:B------:R-:W0:Y:S04]  /*04a0*/  LDS.128 R8, [R8] ;  /* 0x0000000008087984 */ /* 0x000e280000000c00 */
[----:B0-----:R0:W-:Y:S01]  /*04b0*/  @!P0 STG.E.128 [R4.64], R8 ;  /* 0x0000000804008986 */ /* 0x0011e2000c101d04 */
[----:B------:R-:W-:Y:S05]  /*04c0*/  @P0 EXIT ;  /* 0x000000000000094d */ /* 0x000fea0003800000 */
[----:B0-----:R-:W0:Y:S01]  /*04d0*/  LDS.128 R4, [R7+0x800] ;  /* 0x0008000007047984 */ /* 0x001e220000000c00 */
[----:B------:R-:W-:-:S05]  /*04e0*/  LOP3.LUT R0, R3, 0x10, R0, 0xfe, !PT ;  /* 0x0000001003007812 */ /* 0x000fca00078efe00 */
[----:B------:R-:W-:-:S04]  /*04f0*/  IMAD R3, R0, 0x144, R17 ;  /* 0x0000014400037824 */ /* 0x000fc800078e0211 */
[----:B------:R-:W-:-:S05]  /*0500*/  IMAD.WIDE R2, R3, R2, c[0x0][0x168] ;  /* 0x00005a0003027625 */ /* 0x000fca00078e0202 */
[----:B0-----:R-:W-:Y:S01]  /*0510*/  STG.E.128 [R2.64], R4 ;  /* 0x0000000402007986 */ /* 0x001fe2000c101d04 */
[----:B------:R-:W-:Y:S05]  /*0520*/  EXIT ;  /* 0x000000000000794d */ /* 0x000fea0003800000 */
.L_x_0:
[----:B------:R-:W-:-:S00]  /*0530*/  BRA `(.L_x_0) ;  /* 0xfffffff000007947 */ /* 0x000fc0000383ffff */
[----:B------:R-:W-:-:S00]  /*0540*/  NOP ;  /* 0x0000000000007918 */ /* 0x000fc00000000000 */
        /* <DEDUP_REMOVED lines=11> */
.L_x_1:


//--------------------- .nv.shared.triton_poi_fused_2 --------------------------
	.section	.nv.shared.triton_poi_fused_2,"aw",@nobits
	.sectionflags	@""
	.align	16
